//
// Generated by NVIDIA NVVM Compiler
//
// Compiler Build ID: CL-36424714
// Cuda compilation tools, release 13.0, V13.0.88
// Based on NVVM 20.0.0
//

.version 9.0
.target sm_100
.address_size 64

	// .globl	_Z10minMaxCudaPf

.visible .entry _Z10minMaxCudaPf(
	.param .u64 .ptr .align 1 _Z10minMaxCudaPf_param_0
)
{
	.reg .pred 	%p<5>;
	.reg .b32 	%r<6>;
	.reg .b32 	%f<3>;
	.reg .b64 	%rd<7>;

	ld.param.u64 	%rd2, [_Z10minMaxCudaPf_param_0];
	mov.u32 	%r5, %ntid.x;
	setp.lt.u32 	%p1, %r5, 2;
	@%p1 bra 	$L__BB0_6;
	mov.u32 	%r2, %tid.x;
	cvta.to.global.u64 	%rd3, %rd2;
	mul.wide.u32 	%rd4, %r2, 4;
	add.s64 	%rd1, %rd3, %rd4;
$L__BB0_2:
	mov.u32 	%r3, %r5;
	shr.u32 	%r5, %r3, 1;
	setp.ge.u32 	%p2, %r2, %r5;
	@%p2 bra 	$L__BB0_5;
	mul.wide.u32 	%rd5, %r5, 4;
	add.s64 	%rd6, %rd1, %rd5;
	ld.global.f32 	%f1, [%rd6];
	ld.global.f32 	%f2, [%rd1];
	setp.geu.f32 	%p3, %f1, %f2;
	@%p3 bra 	$L__BB0_5;
	st.global.f32 	[%rd1], %f1;
$L__BB0_5:
	bar.sync 	0;
	setp.gt.u32 	%p4, %r3, 3;
	@%p4 bra 	$L__BB0_2;
$L__BB0_6:
	ret;

}


// ===== COMPILED SASS (sm_100) =====

	.target	sm_100

	.elftype	@"ET_EXEC"


//--------------------- .note.nv.tkinfo           --------------------------
	.section	.note.nv.tkinfo,"",@"SHT_NOTE"
	.sectionflags	@"SHF_NOTE_NV_TKINFO"
	.tkinfo
        /*0018*/ 	.word	0x00000002
        /*0030*/ 	.string	""
        /*0030*/ 	.string	"ptxas"
        /*0030*/ 	.string	"Cuda compilation tools, release 13.0, V13.0.88"
        /*0030*/ 	.string	"Build cuda_13.0.r13.0/compiler.36424714_0"
        /*0030*/ 	.string	"-arch sm_100 -m 64 "



//--------------------- .note.nv.cuinfo           --------------------------
	.section	.note.nv.cuinfo,"",@"SHT_NOTE"
	.sectionflags	@"SHF_NOTE_NV_CUINFO"
        /*0018*/ 	.short	0x0002
        /*001a*/ 	.short	0x0064
        /*001c*/ 	.short	0x0082
	.zero		2


//--------------------- .nv.info                  --------------------------
	.section	.nv.info,"",@"SHT_CUDA_INFO"
	.align	4


	//----- nvinfo : EIATTR_REGCOUNT
	.align		4
        /*0000*/ 	.byte	0x04, 0x2f
        /*0002*/ 	.short	(.L_1 - .L_0)
	.align		4
.L_0:
        /*0004*/ 	.word	index@(_Z10minMaxCudaPf)
        /*0008*/ 	.word	0x0000000b


	//----- nvinfo : EIATTR_FRAME_SIZE
	.align		4
.L_1:
        /*000c*/ 	.byte	0x04, 0x11
        /*000e*/ 	.short	(.L_3 - .L_2)
	.align		4
.L_2:
        /*0010*/ 	.word	index@(_Z10minMaxCudaPf)
        /*0014*/ 	.word	0x00000000


	//----- nvinfo : EIATTR_MIN_STACK_SIZE
	.align		4
.L_3:
        /*0018*/ 	.byte	0x04, 0x12
        /*001a*/ 	.short	(.L_5 - .L_4)
	.align		4
.L_4:
        /*001c*/ 	.word	index@(_Z10minMaxCudaPf)
        /*0020*/ 	.word	0x00000000
.L_5:


//--------------------- .nv.compat                --------------------------
	.section	.nv.compat,"",@"SHT_CUDA_COMPAT_INFO"
	.align	4
        /*0000*/ 	.byte	0x02, 0x09, 0x00, 0x00, 0x02, 0x02, 0x01, 0x00, 0x02, 0x05, 0x05, 0x00, 0x03, 0x07, 0x01, 0x01
        /*0010*/ 	.byte	0x02, 0x03, 0x00, 0x00, 0x02, 0x06, 0x01, 0x00, 0x04, 0x0b, 0x08, 0x00, 0x09, 0x00, 0x00, 0x00
        /*0020*/ 	.byte	0x00, 0x00, 0x00, 0x00


//--------------------- .nv.info._Z10minMaxCudaPf --------------------------
	.section	.nv.info._Z10minMaxCudaPf,"",@"SHT_CUDA_INFO"
	.sectionflags	@""
	.align	4


	//----- nvinfo : EIATTR_CUDA_API_VERSION
	.align		4
        /*0000*/ 	.byte	0x04, 0x37
        /*0002*/ 	.short	(.L_7 - .L_6)
.L_6:
        /*0004*/ 	.word	0x00000082


	//----- nvinfo : EIATTR_KPARAM_INFO
	.align		4
.L_7:
        /*0008*/ 	.byte	0x04, 0x17
        /*000a*/ 	.short	(.L_9 - .L_8)
.L_8:
        /*000c*/ 	.word	0x00000000
        /*0010*/ 	.short	0x0000
        /*0012*/ 	.short	0x0000
        /*0014*/ 	.byte	0x00, 0xf5, 0x21, 0x00


	//----- nvinfo : EIATTR_SPARSE_MMA_MASK
	.align		4
.L_9:
        /*0018*/ 	.byte	0x03, 0x50
        /*001a*/ 	.short	0x0000


	//----- nvinfo : EIATTR_MAXREG_COUNT
	.align		4
        /*001c*/ 	.byte	0x03, 0x1b
        /*001e*/ 	.short	0x00ff


	//----- nvinfo : EIATTR_NUM_BARRIERS
	.align		4
        /*0020*/ 	.byte	0x02, 0x4c
        /*0022*/ 	.byte	0x01
	.zero		1


	//----- nvinfo : EIATTR_MERCURY_ISA_VERSION
	.align		4
        /*0024*/ 	.byte	0x03, 0x5f
        /*0026*/ 	.short	0x0101


	//----- nvinfo : EIATTR_VRC_CTA_INIT_COUNT
	.align		4
        /*0028*/ 	.byte	0x02, 0x4a
	.zero		1
	.zero		1


	//----- nvinfo : EIATTR_EXIT_INSTR_OFFSETS
	.align		4
        /*002c*/ 	.byte	0x04, 0x1c
        /*002e*/ 	.short	(.L_11 - .L_10)


	//   ....[0]....
.L_10:
        /*0030*/ 	.word	0x00000030


	//   ....[1]....
        /*0034*/ 	.word	0x00000160


	//----- nvinfo : EIATTR_CRS_STACK_SIZE
	.align		4
.L_11:
        /*0038*/ 	.byte	0x04, 0x1e
        /*003a*/ 	.short	(.L_13 - .L_12)
.L_12:
        /*003c*/ 	.word	0x00000000


	//----- nvinfo : EIATTR_CBANK_PARAM_SIZE
	.align		4
.L_13:
        /*0040*/ 	.byte	0x03, 0x19
        /*0042*/ 	.short	0x0008


	//----- nvinfo : EIATTR_PARAM_CBANK
	.align		4
        /*0044*/ 	.byte	0x04, 0x0a
        /*0046*/ 	.short	(.L_15 - .L_14)
	.align		4
.L_14:
        /*0048*/ 	.word	index@(.nv.constant0._Z10minMaxCudaPf)
        /*004c*/ 	.short	0x0380
        /*004e*/ 	.short	0x0008


	//----- nvinfo : EIATTR_SW_WAR
	.align		4
.L_15:
        /*0050*/ 	.byte	0x04, 0x36
        /*0052*/ 	.short	(.L_17 - .L_16)
.L_16:
        /*0054*/ 	.word	0x00000008
.L_17:


//--------------------- .nv.callgraph             --------------------------
	.section	.nv.callgraph,"",@"SHT_CUDA_CALLGRAPH"
	.align	4
	.sectionentsize	8
	.align		4
        /*0000*/ 	.word	0x00000000
	.align		4
        /*0004*/ 	.word	0xffffffff
	.align		4
        /*0008*/ 	.word	0x00000000
	.align		4
        /*000c*/ 	.word	0xfffffffe
	.align		4
        /*0010*/ 	.word	0x00000000
	.align		4
        /*0014*/ 	.word	0xfffffffd
	.align		4
        /*0018*/ 	.word	0x00000000
	.align		4
        /*001c*/ 	.word	0xfffffffc


//--------------------- .text._Z10minMaxCudaPf    --------------------------
	.section	.text._Z10minMaxCudaPf,"ax",@progbits
	.align	128
        .global         _Z10minMaxCudaPf
        .type           _Z10minMaxCudaPf,@function
        .size           _Z10minMaxCudaPf,(.L_x_4 - _Z10minMaxCudaPf)
        .other          _Z10minMaxCudaPf,@"STO_CUDA_ENTRY STV_DEFAULT"
_Z10minMaxCudaPf:
.text._Z10minMaxCudaPf:
[----:B------:R-:W-:Y:S08]  /*0000*/  LDC R1, c[0x0][0x37c] ;  /* 0x0000df00ff017b82 */ /* 0x000ff00000000800 */
[----:B------:R-:W0:Y:S02]  /*0010*/  LDC R7, c[0x0][0x360] ;  /* 0x0000d800ff077b82 */ /* 0x000e240000000800 */
[----:B0-----:R-:W-:-:S13]  /*0020*/  ISETP.GE.U32.AND P0, PT, R7, 0x2, PT ;  /* 0x000000020700780c */ /* 0x001fda0003f06070 */
[----:B------:R-:W-:Y:S05]  /*0030*/  @!P0 EXIT ;  /* 0x000000000000894d */ /* 0x000fea0003800000 */
[----:B------:R-:W0:Y:S01]  /*0040*/  S2R R6, SR_TID.X ;  /* 0x0000000000067919 */ /* 0x000e220000002100 */
[----:B------:R-:W0:Y:S01]  /*0050*/  LDC.64 R2, c[0x0][0x380] ;  /* 0x0000e000ff027b82 */ /* 0x000e220000000a00 */
[----:B------:R-:W1:Y:S02]  /*0060*/  LDCU.64 UR4, c[0x0][0x358] ;  /* 0x00006b00ff0477ac */ /* 0x000e640008000a00 */
[----:B01----:R-:W-:-:S07]  /*0070*/  IMAD.WIDE.U32 R2, R6, 0x4, R2 ;  /* 0x0000000406027825 */ /* 0x003fce00078e0002 */
.L_x_2:
[--C-:B------:R-:W-:Y:S01]  /*0080*/  IMAD.MOV.U32 R8, RZ, RZ, R7.reuse ;  /* 0x000000ffff087224 */ /* 0x100fe200078e0007 */
[----:B------:R-:W-:Y:S01]  /*0090*/  SHF.R.U32.HI R7, RZ, 0x1, R7 ;  /* 0x00000001ff077819 */ /* 0x000fe20000011607 */
[----:B------:R-:W-:Y:S03]  /*00a0*/  BSSY.RECONVERGENT B0, `(.L_x_0) ;  /* 0x0000008000007945 */ /* 0x000fe60003800200 */
[----:B------:R-:W-:-:S13]  /*00b0*/  ISETP.GE.U32.AND P0, PT, R6, R7, PT ;  /* 0x000000070600720c */ /* 0x000fda0003f06070 */
[----:B0-----:R-:W-:Y:S05]  /*00c0*/  @P0 BRA `(.L_x_1) ;  /* 0x0000000000140947 */ /* 0x001fea0003800000 */
[----:B------:R-:W-:Y:S01]  /*00d0*/  IMAD.WIDE.U32 R4, R7, 0x4, R2 ;  /* 0x0000000407047825 */ /* 0x000fe200078e0002 */
[----:B------:R-:W2:Y:S05]  /*00e0*/  LDG.E R0, desc[UR4][R2.64] ;  /* 0x0000000402007981 */ /* 0x000eaa000c1e1900 */
[----:B------:R-:W2:Y:S02]  /*00f0*/  LDG.E R5, desc[UR4][R4.64] ;  /* 0x0000000404057981 */ /* 0x000ea4000c1e1900 */
[----:B--2---:R-:W-:-:S13]  /*0100*/  FSETP.GEU.AND P0, PT, R5, R0, PT ;  /* 0x000000000500720b */ /* 0x004fda0003f0e000 */
[----:B------:R0:W-:Y:S02]  /*0110*/  @!P0 STG.E desc[UR4][R2.64], R5 ;  /* 0x0000000502008986 */ /* 0x0001e4000c101904 */
.L_x_1:
[----:B------:R-:W-:Y:S05]  /*0120*/  BSYNC.RECONVERGENT B0 ;  /* 0x0000000000007941 */ /* 0x000fea0003800200 */
.L_x_0:
[----:B------:R-:W-:Y:S01]  /*0130*/  BAR.SYNC.DEFER_BLOCKING 0x0 ;  /* 0x0000000000007b1d */ /* 0x000fe20000010000 */
[----:B------:R-:W-:-:S13]  /*0140*/  ISETP.GT.U32.AND P0, PT, R8, 0x3, PT ;  /* 0x000000030800780c */ /* 0x000fda0003f04070 */
[----:B------:R-:W-:Y:S05]  /*0150*/  @P0 BRA `(.L_x_2) ;  /* 0xfffffffc00c80947 */ /* 0x000fea000383ffff */
[----:B------:R-:W-:Y:S05]  /*0160*/  EXIT ;  /* 0x000000000000794d */ /* 0x000fea0003800000 */
.L_x_3:
[----:B------:R-:W-:-:S00]  /*0170*/  BRA `(.L_x_3) ;  /* 0xfffffffc00fc7947 */ /* 0x000fc0000383ffff */
[----:B------:R-:W-:-:S00]  /*0180*/  NOP ;  /* 0x0000000000007918 */ /* 0x000fc00000000000 */
[----:B------:R-:W-:-:S00]  /*0190*/  NOP ;  /* 0x0000000000007918 */ /* 0x000fc00000000000 */
[----:B------:R-:W-:-:S00]  /*01a0*/  NOP ;  /* 0x0000000000007918 */ /* 0x000fc00000000000 */
[----:B------:R-:W-:-:S00]  /*01b0*/  NOP ;  /* 0x0000000000007918 */ /* 0x000fc00000000000 */
[----:B------:R-:W-:-:S00]  /*01c0*/  NOP ;  /* 0x0000000000007918 */ /* 0x000fc00000000000 */
[----:B------:R-:W-:-:S00]  /*01d0*/  NOP ;  /* 0x0000000000007918 */ /* 0x000fc00000000000 */
[----:B------:R-:W-:-:S00]  /*01e0*/  NOP ;  /* 0x0000000000007918 */ /* 0x000fc00000000000 */
[----:B------:R-:W-:-:S00]  /*01f0*/  NOP ;  /* 0x0000000000007918 */ /* 0x000fc00000000000 */
.L_x_4:


//--------------------- .nv.shared.reserved.0     --------------------------
	.section	.nv.shared.reserved.0,"aw",@nobits
	.weak		__nv_reservedSMEM_offset_0_alias
	.size		__nv_reservedSMEM_offset_0_alias, 0, 64
	.other		__nv_reservedSMEM_offset_0_alias,@"STO_CUDA_RESERVED_SHARED STV_DEFAULT"
__nv_reservedSMEM_offset_0_alias:
	.zero		0
	.zero		64


//--------------------- .nv.constant0._Z10minMaxCudaPf --------------------------
	.section	.nv.constant0._Z10minMaxCudaPf,"a",@progbits
	.sectionflags	@""
	.align	4
.nv.constant0._Z10minMaxCudaPf:
	.zero		904


//--------------------- SYMBOLS --------------------------

	.type		.nv.reservedSmem.offset0,@object
	.size		.nv.reservedSmem.offset0,0x4
